	.headerflags	@"EF_CUDA_TEXMODE_UNIFIED EF_CUDA_64BIT_ADDRESS EF_CUDA_ACCELERATORS EF_CUDA_SM90 EF_CUDA_VIRTUAL_SM(EF_CUDA_SM90)"
	.elftype	@"ET_EXEC"


//--------------------- .nv.info                  --------------------------
	.section	.nv.info,"",@"SHT_CUDA_INFO"
	.align	4


	//----- nvinfo : EIATTR_REGCOUNT
	.align		4
        /*0000*/ 	.byte	0x04, 0x2f
        /*0002*/ 	.short	(.L_3 - .L_2)
	.align		4
.L_2:
        /*0004*/ 	.word	index@(triton_poi_fused__native_batch_norm_legit_no_training_cat_relu_11)
        /*0008*/ 	.word	0x00000020


	//----- nvinfo : EIATTR_MIN_STACK_SIZE
	.align		4
.L_3:
        /*000c*/ 	.byte	0x04, 0x12
        /*000e*/ 	.short	(.L_5 - .L_4)
	.align		4
.L_4:
        /*0010*/ 	.word	index@(triton_poi_fused__native_batch_norm_legit_no_training_cat_relu_11)
        /*0014*/ 	.word	0x00000000


	//----- nvinfo : EIATTR_FRAME_SIZE
	.align		4
.L_5:
        /*0018*/ 	.byte	0x04, 0x11
        /*001a*/ 	.short	(.L_7 - .L_6)
	.align		4
.L_6:
        /*001c*/ 	.word	index@(triton_poi_fused__native_batch_norm_legit_no_training_cat_relu_11)
        /*0020*/ 	.word	0x00000000


	//----- nvinfo : EIATTR_MIN_STACK_SIZE
	.align		4
.L_7:
        /*0024*/ 	.byte	0x04, 0x12
        /*0026*/ 	.short	(.L_9 - .L_8)
	.align		4
.L_8:
        /*0028*/ 	.word	index@(triton_poi_fused__native_batch_norm_legit_no_training_cat_relu_11)
        /*002c*/ 	.word	0x00000000
.L_9:


//--------------------- .nv.info.triton_poi_fused__native_batch_norm_legit_no_training_cat_relu_11 --------------------------
	.section	.nv.info.triton_poi_fused__native_batch_norm_legit_no_training_cat_relu_11,"",@"SHT_CUDA_INFO"
	.sectionflags	@""
	.align	4


	//----- nvinfo : EIATTR_CUDA_API_VERSION
	.align		4
        /*0000*/ 	.byte	0x04, 0x37
        /*0002*/ 	.short	(.L_11 - .L_10)
.L_10:
        /*0004*/ 	.word	0x0000007c


	//----- nvinfo : EIATTR_KPARAM_INFO
	.align		4
.L_11:
        /*0008*/ 	.byte	0x04, 0x17
        /*000a*/ 	.short	(.L_13 - .L_12)
.L_12:
        /*000c*/ 	.word	0x00000000
        /*0010*/ 	.short	0x0008
        /*0012*/ 	.short	0x0040
        /*0014*/ 	.byte	0x00, 0xf0, 0x11, 0x00


	//----- nvinfo : EIATTR_KPARAM_INFO
	.align		4
.L_13:
        /*0018*/ 	.byte	0x04, 0x17
        /*001a*/ 	.short	(.L_15 - .L_14)
.L_14:
        /*001c*/ 	.word	0x00000000
        /*0020*/ 	.short	0x0007
        /*0022*/ 	.short	0x0038
        /*0024*/ 	.byte	0x00, 0xf4, 0x21, 0x00


	//----- nvinfo : EIATTR_KPARAM_INFO
	.align		4
.L_15:
        /*0028*/ 	.byte	0x04, 0x17
        /*002a*/ 	.short	(.L_17 - .L_16)
.L_16:
        /*002c*/ 	.word	0x00000000
        /*0030*/ 	.short	0x0006
        /*0032*/ 	.short	0x0030
        /*0034*/ 	.byte	0x00, 0xf4, 0x21, 0x00


	//----- nvinfo : EIATTR_KPARAM_INFO
	.align		4
.L_17:
        /*0038*/ 	.byte	0x04, 0x17
        /*003a*/ 	.short	(.L_19 - .L_18)
.L_18:
        /*003c*/ 	.word	0x00000000
        /*0040*/ 	.short	0x0005
        /*0042*/ 	.short	0x0028
        /*0044*/ 	.byte	0x00, 0xf4, 0x21, 0x00


	//----- nvinfo : EIATTR_KPARAM_INFO
	.align		4
.L_19:
        /*0048*/ 	.byte	0x04, 0x17
        /*004a*/ 	.short	(.L_21 - .L_20)
.L_20:
        /*004c*/ 	.word	0x00000000
        /*0050*/ 	.short	0x0004
        /*0052*/ 	.short	0x0020
        /*0054*/ 	.byte	0x00, 0xf4, 0x21, 0x00


	//----- nvinfo : EIATTR_KPARAM_INFO
	.align		4
.L_21:
        /*0058*/ 	.byte	0x04, 0x17
        /*005a*/ 	.short	(.L_23 - .L_22)
.L_22:
        /*005c*/ 	.word	0x00000000
        /*0060*/ 	.short	0x0003
        /*0062*/ 	.short	0x0018
        /*0064*/ 	.byte	0x00, 0xf4, 0x21, 0x00


	//----- nvinfo : EIATTR_KPARAM_INFO
	.align		4
.L_23:
        /*0068*/ 	.byte	0x04, 0x17
        /*006a*/ 	.short	(.L_25 - .L_24)
.L_24:
        /*006c*/ 	.word	0x00000000
        /*0070*/ 	.short	0x0002
        /*0072*/ 	.short	0x0010
        /*0074*/ 	.byte	0x00, 0xf4, 0x21, 0x00


	//----- nvinfo : EIATTR_KPARAM_INFO
	.align		4
.L_25:
        /*0078*/ 	.byte	0x04, 0x17
        /*007a*/ 	.short	(.L_27 - .L_26)
.L_26:
        /*007c*/ 	.word	0x00000000
        /*0080*/ 	.short	0x0001
        /*0082*/ 	.short	0x0008
        /*0084*/ 	.byte	0x00, 0xf4, 0x21, 0x00


	//----- nvinfo : EIATTR_KPARAM_INFO
	.align		4
.L_27:
        /*0088*/ 	.byte	0x04, 0x17
        /*008a*/ 	.short	(.L_29 - .L_28)
.L_28:
        /*008c*/ 	.word	0x00000000
        /*0090*/ 	.short	0x0000
        /*0092*/ 	.short	0x0000
        /*0094*/ 	.byte	0x00, 0xf4, 0x21, 0x00


	//----- nvinfo : EIATTR_SPARSE_MMA_MASK
	.align		4
.L_29:
        /*0098*/ 	.byte	0x03, 0x50
        /*009a*/ 	.short	0x0000


	//----- nvinfo : EIATTR_MAXREG_COUNT
	.align		4
        /*009c*/ 	.byte	0x03, 0x1b
        /*009e*/ 	.short	0x00ff


	//----- nvinfo : EIATTR_EXIT_INSTR_OFFSETS
	.align		4
        /*00a0*/ 	.byte	0x04, 0x1c
        /*00a2*/ 	.short	(.L_31 - .L_30)


	//   ....[0]....
.L_30:
        /*00a4*/ 	.word	0x00000bf0


	//----- nvinfo : EIATTR_REQNTID
	.align		4
.L_31:
        /*00a8*/ 	.byte	0x04, 0x10
        /*00aa*/ 	.short	(.L_33 - .L_32)
.L_32:
        /*00ac*/ 	.word	0x00000080
        /*00b0*/ 	.word	0x00000001
        /*00b4*/ 	.word	0x00000001


	//----- nvinfo : EIATTR_CBANK_PARAM_SIZE
	.align		4
.L_33:
        /*00b8*/ 	.byte	0x03, 0x19
        /*00ba*/ 	.short	0x0044


	//----- nvinfo : EIATTR_PARAM_CBANK
	.align		4
        /*00bc*/ 	.byte	0x04, 0x0a
        /*00be*/ 	.short	(.L_35 - .L_34)
	.align		4
.L_34:
        /*00c0*/ 	.word	index@(.nv.constant0.triton_poi_fused__native_batch_norm_legit_no_training_cat_relu_11)
        /*00c4*/ 	.short	0x0210
        /*00c6*/ 	.short	0x0044


	//----- nvinfo : EIATTR_SW_WAR
	.align		4
.L_35:
        /*00c8*/ 	.byte	0x04, 0x36
        /*00ca*/ 	.short	(.L_37 - .L_36)
.L_36:
        /*00cc*/ 	.word	0x00000008
.L_37:


//--------------------- .nv.callgraph             --------------------------
	.section	.nv.callgraph,"",@"SHT_CUDA_CALLGRAPH"
	.align	4
	.sectionentsize	8
	.align		4
        /*0000*/ 	.word	0x00000000
	.align		4
        /*0004*/ 	.word	0xffffffff
	.align		4
        /*0008*/ 	.word	0x00000000
	.align		4
        /*000c*/ 	.word	0xfffffffe
	.align		4
        /*0010*/ 	.word	0x00000000
	.align		4
        /*0014*/ 	.word	0xfffffffd
	.align		4
        /*0018*/ 	.word	0x00000000
	.align		4
        /*001c*/ 	.word	0xfffffffc


//--------------------- .nv.constant4             --------------------------
	.section	.nv.constant4,"a",@progbits
	.align	8
	.align		8
.nv.constant4:
        /*0000*/ 	.dword	_$_str
	.align		8
        /*0008*/ 	.dword	_$_str_$_2


//--------------------- .text.triton_poi_fused__native_batch_norm_legit_no_training_cat_relu_11 --------------------------
	.section	.text.triton_poi_fused__native_batch_norm_legit_no_training_cat_relu_11,"ax",@progbits
	.align	128
        .global         triton_poi_fused__native_batch_norm_legit_no_training_cat_relu_11
        .type           triton_poi_fused__native_batch_norm_legit_no_training_cat_relu_11,@function
        .size           triton_poi_fused__native_batch_norm_legit_no_training_cat_relu_11,(.L_x_1 - triton_poi_fused__native_batch_norm_legit_no_training_cat_relu_11)
        .other          triton_poi_fused__native_batch_norm_legit_no_training_cat_relu_11,@"STO_CUDA_ENTRY STV_DEFAULT"
triton_poi_fused__native_batch_norm_legit_no_training_cat_relu_11:
.text.triton_poi_fused__native_batch_norm_legit_no_training_cat_relu_11:
[----:B------:R-:W-:Y:S01]  /*0000*/  LDC R1, c[0x0][0x28] ;  /* 0x00000a00ff017b82 */ /* 0x000fe20000000800 */
[----:B------:R-:W1:Y:S01]  /*0010*/  S2R R0, SR_TID.X ;  /* 0x0000000000007919 */ /* 0x000e620000002100 */
[----:B------:R-:W-:-:S06]  /*0020*/  IMAD.MOV.U32 R8, RZ, RZ, RZ ;  /* 0x000000ffff087224 */ /* 0x000fcc00078e00ff */
[----:B------:R-:W2:Y:S01]  /*0030*/  LDC.64 R4, c[0x0][0x228] ;  /* 0x00008a00ff047b82 */ /* 0x000ea20000000a00 */
[----:B------:R-:W-:Y:S01]  /*0040*/  IMAD.MOV.U32 R6, RZ, RZ, RZ ;  /* 0x000000ffff067224 */ /* 0x000fe200078e00ff */
[----:B------:R-:W3:Y:S01]  /*0050*/  S2R R25, SR_CTAID.X ;  /* 0x0000000000197919 */ /* 0x000ee20000002500 */
[----:B------:R-:W-:Y:S01]  /*0060*/  ULDC.64 UR4, c[0x0][0x208] ;  /* 0x0000820000047ab9 */ /* 0x000fe20000000a00 */
[----:B------:R-:W-:Y:S01]  /*0070*/  IMAD.MOV.U32 R24, RZ, RZ, RZ ;  /* 0x000000ffff187224 */ /* 0x000fe200078e00ff */
[----:B------:R-:W-:-:S03]  /*0080*/  ULDC.64 UR6, c[0x0][0x218] ;  /* 0x0000860000067ab9 */ /* 0x000fc60000000a00 */
[----:B------:R-:W4:Y:S08]  /*0090*/  LDC.64 R28, c[0x0][0x238] ;  /* 0x00008e00ff1c7b82 */ /* 0x000f300000000a00 */
[----:B------:R-:W5:Y:S01]  /*00a0*/  LDC.64 R26, c[0x0][0x210] ;  /* 0x00008400ff1a7b82 */ /* 0x000f620000000a00 */
[----:B-1----:R-:W-:Y:S01]  /*00b0*/  IMAD.SHL.U32 R0, R0, 0x4, RZ ;  /* 0x0000000400007824 */ /* 0x002fe200078e00ff */
[----:B---3--:R-:W-:-:S04]  /*00c0*/  SHF.R.S32.HI R7, RZ, 0x15, R25 ;  /* 0x00000015ff077819 */ /* 0x008fc80000011419 */
[----:B------:R-:W-:Y:S02]  /*00d0*/  LOP3.LUT R0, R0, 0x1fc, RZ, 0xc0, !PT ;  /* 0x000001fc00007812 */ /* 0x000fe400078ec0ff */
[----:B------:R-:W-:-:S03]  /*00e0*/  SGXT R7, R7, 0x1 ;  /* 0x000000010707781a */ /* 0x000fc60000000200 */
[----:B------:R-:W-:-:S04]  /*00f0*/  IMAD R25, R25, 0x400, R0 ;  /* 0x0000040019197824 */ /* 0x000fc800078e0200 */
[----:B------:R-:W-:Y:S01]  /*0100*/  VIADD R3, R25, 0x200 ;  /* 0x0000020019037836 */ /* 0x000fe20000000000 */
[----:B------:R-:W-:-:S04]  /*0110*/  LEA.HI R2, R7, R25, RZ, 0xf ;  /* 0x0000001907027211 */ /* 0x000fc800078f78ff */
[----:B------:R-:W-:Y:S02]  /*0120*/  SHF.R.S32.HI R9, RZ, 0xf, R2 ;  /* 0x0000000fff097819 */ /* 0x000fe40000011402 */
[----:B------:R-:W-:-:S03]  /*0130*/  LEA.HI R0, R7, R3, RZ, 0xf ;  /* 0x0000000307007211 */ /* 0x000fc600078f78ff */
[----:B------:R-:W-:Y:S01]  /*0140*/  IMAD.HI R8, R9, -0x22983759, R8 ;  /* 0xdd67c8a709087827 */ /* 0x000fe200078e0208 */
[----:B------:R-:W-:-:S04]  /*0150*/  SHF.R.S32.HI R7, RZ, 0xf, R0 ;  /* 0x0000000fff077819 */ /* 0x000fc80000011400 */
[----:B------:R-:W-:Y:S01]  /*0160*/  SHF.R.U32.HI R11, RZ, 0x1f, R8 ;  /* 0x0000001fff0b7819 */ /* 0x000fe20000011608 */
[----:B------:R-:W-:-:S03]  /*0170*/  IMAD.HI R6, R7, -0x22983759, R6 ;  /* 0xdd67c8a707067827 */ /* 0x000fc600078e0206 */
[----:B------:R-:W-:Y:S02]  /*0180*/  LEA.HI.SX32 R15, R8, R11, 0x19 ;  /* 0x0000000b080f7211 */ /* 0x000fe400078fcaff */
[----:B------:R-:W-:-:S03]  /*0190*/  SHF.R.U32.HI R11, RZ, 0x1f, R6 ;  /* 0x0000001fff0b7819 */ /* 0x000fc60000011606 */
[----:B------:R-:W-:Y:S01]  /*01a0*/  IMAD R15, R15, -0x94, R9 ;  /* 0xffffff6c0f0f7824 */ /* 0x000fe200078e0209 */
[----:B------:R-:W-:-:S03]  /*01b0*/  LEA.HI.SX32 R11, R6, R11, 0x19 ;  /* 0x0000000b060b7211 */ /* 0x000fc600078fcaff */
[----:B--2---:R-:W-:-:S04]  /*01c0*/  IMAD.WIDE R8, R15, 0x4, R4 ;  /* 0x000000040f087825 */ /* 0x004fc800078e0204 */
[----:B------:R-:W-:Y:S02]  /*01d0*/  IMAD R23, R11, -0x94, R7 ;  /* 0xffffff6c0b177824 */ /* 0x000fe400078e0207 */
[----:B------:R1:W2:Y:S02]  /*01e0*/  LDG.E.EL R8, desc[UR4][R8.64] ;  /* 0x0000000408087981 */ /* 0x0002a4000c2e1900 */
[----:B------:R-:W-:-:S06]  /*01f0*/  IMAD.WIDE R6, R23, 0x4, R4 ;  /* 0x0000000417067825 */ /* 0x000fcc00078e0204 */
[----:B------:R-:W3:Y:S01]  /*0200*/  LDG.E.EL R6, desc[UR4][R6.64] ;  /* 0x0000000406067981 */ /* 0x000ee2000c2e1900 */
[----:B------:R-:W-:Y:S01]  /*0210*/  LOP3.LUT R5, R2, 0xffff8000, RZ, 0xc0, !PT ;  /* 0xffff800002057812 */ /* 0x000fe200078ec0ff */
[----:B------:R-:W-:Y:S02]  /*0220*/  IMAD.MOV.U32 R2, RZ, RZ, RZ ;  /* 0x000000ffff027224 */ /* 0x000fe400078e00ff */
[----:B------:R-:W-:-:S04]  /*0230*/  IMAD.HI R17, R25, -0x22983759, R24 ;  /* 0xdd67c8a719117827 */ /* 0x000fc800078e0218 */
[----:B------:R-:W-:Y:S01]  /*0240*/  IMAD.HI R2, R3, -0x22983759, R2 ;  /* 0xdd67c8a703027827 */ /* 0x000fe200078e0202 */
[----:B------:R-:W-:-:S03]  /*0250*/  SHF.R.U32.HI R10, RZ, 0x1f, R17 ;  /* 0x0000001fff0a7819 */ /* 0x000fc60000011611 */
[----:B------:R-:W-:Y:S01]  /*0260*/  IMAD.IADD R5, R25, 0x1, -R5 ;  /* 0x0000000119057824 */ /* 0x000fe200078e0a05 */
[----:B-1----:R-:W-:Y:S02]  /*0270*/  SHF.R.U32.HI R9, RZ, 0x1f, R2 ;  /* 0x0000001fff097819 */ /* 0x002fe40000011602 */
[----:B------:R-:W-:Y:S02]  /*0280*/  LEA.HI.SX32 R17, R17, R10, 0xa ;  /* 0x0000000a11117211 */ /* 0x000fe400078f52ff */
[----:B------:R-:W-:Y:S02]  /*0290*/  LEA.HI.SX32 R9, R2, R9, 0xa ;  /* 0x0000000902097211 */ /* 0x000fe400078f52ff */
[----:B------:R-:W-:Y:S01]  /*02a0*/  LOP3.LUT R2, R0, 0xffff8000, RZ, 0xc0, !PT ;  /* 0xffff800000027812 */ /* 0x000fe200078ec0ff */
[----:B------:R-:W-:Y:S01]  /*02b0*/  IMAD R10, R17, 0x60000, RZ ;  /* 0x00060000110a7824 */ /* 0x000fe200078e02ff */
[----:B------:R-:W-:Y:S01]  /*02c0*/  SHF.R.S32.HI R13, RZ, 0x1f, R5 ;  /* 0x0000001fff0d7819 */ /* 0x000fe20000011405 */
[----:B------:R-:W-:-:S02]  /*02d0*/  IMAD R0, R9, -0x4a0000, R3 ;  /* 0xffb6000009007824 */ /* 0x000fc400078e0203 */
[----:B------:R-:W-:Y:S02]  /*02e0*/  IMAD.IADD R19, R3, 0x1, -R2 ;  /* 0x0000000103137824 */ /* 0x000fe400078e0a02 */
[----:B------:R-:W1:Y:S01]  /*02f0*/  LDC.64 R2, c[0x0][0x220] ;  /* 0x00008800ff027b82 */ /* 0x000e620000000a00 */
[----:B--2---:R-:W-:-:S06]  /*0300*/  FADD R4, R8, 9.9999997473787516356e-06 ;  /* 0x3727c5ac08047421 */ /* 0x004fcc0000000000 */
[----:B------:R-:W2:Y:S01]  /*0310*/  MUFU.SQRT R4, R4 ;  /* 0x0000000400047308 */ /* 0x000ea20000002000 */
[----:B---3--:R-:W-:Y:S01]  /*0320*/  FADD R11, R6, 9.9999997473787516356e-06 ;  /* 0x3727c5ac060b7421 */ /* 0x008fe20000000000 */
[----:B------:R-:W-:-:S06]  /*0330*/  IMAD.SHL.U32 R6, R15, 0x8000, RZ ;  /* 0x000080000f067824 */ /* 0x000fcc00078e00ff */
[----:B------:R3:W1:Y:S01]  /*0340*/  MUFU.SQRT R8, R11 ;  /* 0x0000000b00087308 */ /* 0x0006620000002000 */
[--C-:B------:R-:W-:Y:S02]  /*0350*/  IADD3 R7, P2, P4, R6, R5, R10.reuse ;  /* 0x0000000506077210 */ /* 0x100fe40007c5e00a */
[----:B------:R-:W-:Y:S02]  /*0360*/  SHF.R.S32.HI R5, RZ, 0x1f, R10 ;  /* 0x0000001fff057819 */ /* 0x000fe4000001140a */
[----:B------:R-:W-:Y:S01]  /*0370*/  SHF.R.S32.HI R12, RZ, 0x1f, R6 ;  /* 0x0000001fff0c7819 */ /* 0x000fe20000011406 */
[----:B------:R-:W-:Y:S01]  /*0380*/  IMAD.MOV.U32 R6, RZ, RZ, 0x3e800000 ;  /* 0x3e800000ff067424 */ /* 0x000fe200078e00ff */
[----:B--2---:R-:W-:Y:S01]  /*0390*/  FSETP.GT.AND P3, PT, R4, 8.50705917302346158658e+37, PT ;  /* 0x7e8000000400780b */ /* 0x004fe20003f64000 */
[----:B---3--:R-:W2:Y:S01]  /*03a0*/  LDC.64 R10, c[0x0][0x230] ;  /* 0x00008c00ff0a7b82 */ /* 0x008ea20000000a00 */
[----:B------:R-:W-:Y:S01]  /*03b0*/  IADD3.X R12, R12, R13, R5, P2, P4 ;  /* 0x0000000d0c0c7210 */ /* 0x000fe200017e8405 */
[C---:B------:R-:W-:Y:S01]  /*03c0*/  IMAD R13, R9.reuse, 0x440000, R0 ;  /* 0x00440000090d7824 */ /* 0x040fe200078e0200 */
[----:B------:R-:W-:Y:S01]  /*03d0*/  FSETP.GEU.AND P1, PT, R4, 1.175494350822287508e-38, PT ;  /* 0x008000000400780b */ /* 0x000fe20003f2e000 */
[----:B------:R-:W-:Y:S01]  /*03e0*/  IMAD R9, R9, 0x60000, RZ ;  /* 0x0006000009097824 */ /* 0x000fe200078e02ff */
[----:B------:R-:W-:Y:S01]  /*03f0*/  SHF.R.S32.HI R5, RZ, 0x1f, R19 ;  /* 0x0000001fff057819 */ /* 0x000fe20000011413 */
[----:B------:R-:W-:Y:S01]  /*0400*/  IMAD.SHL.U32 R0, R23, 0x8000, RZ ;  /* 0x0000800017007824 */ /* 0x000fe200078e00ff */
[----:B01----:R-:W-:-:S02]  /*0410*/  FSETP.GT.AND P0, PT, R8, 8.50705917302346158658e+37, PT ;  /* 0x7e8000000800780b */ /* 0x003fc40003f04000 */
[----:B------:R-:W-:-:S03]  /*0420*/  FSETP.GEU.AND P2, PT, R8, 1.175494350822287508e-38, PT ;  /* 0x008000000800780b */ /* 0x000fc60003f4e000 */
[----:B------:R-:W-:Y:S01]  /*0430*/  @P3 FMUL R4, R4, 0.25 ;  /* 0x3e80000004043820 */ /* 0x000fe20000400000 */
[--C-:B------:R-:W-:Y:S02]  /*0440*/  IADD3 R19, P4, P5, R0, R19, R9.reuse ;  /* 0x0000001300137210 */ /* 0x100fe40007d9e009 */
[----:B------:R-:W-:Y:S01]  /*0450*/  SHF.R.S32.HI R9, RZ, 0x1f, R9 ;  /* 0x0000001fff097819 */ /* 0x000fe20000011409 */
[----:B------:R-:W-:Y:S01]  /*0460*/  @!P1 FMUL R4, R4, 16777216 ;  /* 0x4b80000004049820 */ /* 0x000fe20000400000 */
[----:B------:R-:W-:Y:S02]  /*0470*/  FSEL R16, R6, 1, P3 ;  /* 0x3f80000006107808 */ /* 0x000fe40001800000 */
[----:B------:R-:W-:Y:S01]  /*0480*/  SHF.R.S32.HI R18, RZ, 0x1f, R0 ;  /* 0x0000001fff127819 */ /* 0x000fe20000011400 */
[----:B------:R-:W-:Y:S01]  /*0490*/  @P0 FMUL R8, R8, 0.25 ;  /* 0x3e80000008080820 */ /* 0x000fe20000400000 */
[----:B------:R-:W-:Y:S01]  /*04a0*/  FSEL R6, R6, 1, P0 ;  /* 0x3f80000006067808 */ /* 0x000fe20000000000 */
[----:B------:R0:W1:Y:S01]  /*04b0*/  MUFU.RCP R21, R4 ;  /* 0x0000000400157308 */ /* 0x0000620000001000 */
[----:B------:R-:W-:Y:S01]  /*04c0*/  ISETP.GT.AND P0, PT, R15, 0x87, PT ;  /* 0x000000870f00780c */ /* 0x000fe20003f04270 */
[----:B------:R-:W-:Y:S01]  /*04d0*/  @!P2 FMUL R8, R8, 16777216 ;  /* 0x4b8000000808a820 */ /* 0x000fe20000400000 */
[----:B------:R-:W-:Y:S01]  /*04e0*/  IADD3.X R18, R18, R5, R9, P4, P5 ;  /* 0x0000000512127210 */ /* 0x000fe200027ea409 */
[----:B------:R-:W-:Y:S01]  /*04f0*/  @!P1 FMUL R16, R16, 16777216 ;  /* 0x4b80000010109820 */ /* 0x000fe20000400000 */
[----:B------:R-:W-:Y:S01]  /*0500*/  LEA R14, P3, R7, UR6, 0x2 ;  /* 0x00000006070e7c11 */ /* 0x000fe2000f8610ff */
[----:B------:R-:W-:-:S02]  /*0510*/  @!P2 FMUL R6, R6, 16777216 ;  /* 0x4b8000000606a820 */ /* 0x000fc40000400000 */
[----:B------:R2:W3:Y:S01]  /*0520*/  MUFU.RCP R0, R8 ;  /* 0x0000000800007308 */ /* 0x0004e20000001000 */
[----:B0-----:R-:W-:Y:S01]  /*0530*/  IMAD.WIDE R4, R15, 0x4, R2 ;  /* 0x000000040f047825 */ /* 0x001fe200078e0202 */
[----:B------:R-:W-:-:S03]  /*0540*/  LEA.HI.X R7, R7, UR7, R12, 0x2, P3 ;  /* 0x0000000707077c11 */ /* 0x000fc600098f140c */
[----:B------:R-:W-:-:S04]  /*0550*/  IMAD.WIDE R2, R23, 0x4, R2 ;  /* 0x0000000417027825 */ /* 0x000fc800078e0202 */
[----:B-1----:R-:W-:Y:S01]  /*0560*/  FMUL R21, R21, R16 ;  /* 0x0000001015157220 */ /* 0x002fe20000400000 */
[C---:B--2---:R-:W-:Y:S01]  /*0570*/  IMAD.WIDE R8, R15.reuse, 0x4, R10 ;  /* 0x000000040f087825 */ /* 0x044fe200078e020a */
[----:B------:R-:W-:Y:S01]  /*0580*/  ISETP.GE.AND P3, PT, R15, 0x88, PT ;  /* 0x000000880f00780c */ /* 0x000fe20003f66270 */
[----:B------:R-:W2:Y:S02]  /*0590*/  LDG.E.EL R2, desc[UR4][R2.64] ;  /* 0x0000000402027981 */ /* 0x000ea4000c2e1900 */
[----:B------:R-:W-:Y:S01]  /*05a0*/  IMAD R12, R17, -0x4a0000, R25 ;  /* 0xffb60000110c7824 */ /* 0x000fe200078e0219 */
[----:B------:R-:W-:Y:S01]  /*05b0*/  @P0 IADD3 R14, P1, R14, -0x1000000, RZ ;  /* 0xff0000000e0e0810 */ /* 0x000fe20007f3e0ff */
[----:B------:R-:W-:-:S04]  /*05c0*/  IMAD.WIDE R10, R23, 0x4, R10 ;  /* 0x00000004170a7825 */ /* 0x000fc800078e020a */
[----:B---3--:R-:W-:Y:S01]  /*05d0*/  FMUL R0, R0, R6 ;  /* 0x0000000600007220 */ /* 0x008fe20000400000 */
[----:B------:R-:W3:Y:S04]  /*05e0*/  LDG.E.EL R24, desc[UR4][R4.64] ;  /* 0x0000000404187981 */ /* 0x000ee8000c2e1900 */
[----:B------:R4:W2:Y:S01]  /*05f0*/  LDG.E.EL R3, desc[UR4][R8.64] ;  /* 0x0000000408037981 */ /* 0x0008a2000c2e1900 */
[----:B------:R-:W-:-:S03]  /*0600*/  IMAD R17, R17, 0x440000, R12 ;  /* 0x0044000011117824 */ /* 0x000fc600078e020c */
[----:B------:R0:W2:Y:S01]  /*0610*/  LDG.E.EL R20, desc[UR4][R10.64] ;  /* 0x000000040a147981 */ /* 0x0000a2000c2e1900 */
[----:B----4-:R-:W-:Y:S01]  /*0620*/  IMAD.WIDE R8, R15, 0x4, R28 ;  /* 0x000000040f087825 */ /* 0x010fe200078e021c */
[----:B------:R-:W-:Y:S02]  /*0630*/  @P0 IADD3.X R15, R7, -0x1, RZ, P1, !PT ;  /* 0xffffffff070f0810 */ /* 0x000fe40000ffe4ff */
[----:B------:R-:W-:Y:S02]  /*0640*/  CS2R R4, SRZ ;  /* 0x0000000000047805 */ /* 0x000fe4000001ff00 */
[----:B------:R-:W-:Y:S02]  /*0650*/  CS2R R6, SRZ ;  /* 0x0000000000067805 */ /* 0x000fe4000001ff00 */
[----:B0-----:R-:W-:Y:S01]  /*0660*/  CS2R R10, SRZ ;  /* 0x00000000000a7805 */ /* 0x001fe2000001ff00 */
[----:B------:R0:W2:Y:S01]  /*0670*/  LDG.E.EL R22, desc[UR4][R8.64] ;  /* 0x0000000408167981 */ /* 0x0000a2000c2e1900 */
[----:B-----5:R-:W-:-:S03]  /*0680*/  IMAD.WIDE R16, R17, 0x4, R26 ;  /* 0x0000000411107825 */ /* 0x020fc600078e021a */
[----:B------:R1:W4:Y:S01]  /*0690*/  @P0 LDG.E.128 R4, desc[UR4][R14.64+-0x100000] ;  /* 0xf00000040e040981 */ /* 0x000322000c1e1d00 */
[----:B0-----:R-:W-:-:S06]  /*06a0*/  CS2R R8, SRZ ;  /* 0x0000000000087805 */ /* 0x001fcc000001ff00 */
[----:B------:R-:W5:Y:S01]  /*06b0*/  @!P3 LDG.E.128 R8, desc[UR4][R16.64] ;  /* 0x000000041008b981 */ /* 0x000f62000c1e1d00 */
[----:B------:R-:W-:Y:S01]  /*06c0*/  ISETP.GE.AND P2, PT, R23, 0x88, PT ;  /* 0x000000881700780c */ /* 0x000fe20003f46270 */
[----:B------:R-:W-:Y:S01]  /*06d0*/  IMAD.WIDE R26, R13, 0x4, R26 ;  /* 0x000000040d1a7825 */ /* 0x000fe200078e021a */
[----:B------:R-:W-:Y:S02]  /*06e0*/  ISETP.GT.AND P1, PT, R23, 0x87, PT ;  /* 0x000000871700780c */ /* 0x000fe40003f24270 */
[----:B------:R-:W-:Y:S02]  /*06f0*/  CS2R R12, SRZ ;  /* 0x00000000000c7805 */ /* 0x000fe4000001ff00 */
[----:B-1----:R-:W-:-:S07]  /*0700*/  CS2R R14, SRZ ;  /* 0x00000000000e7805 */ /* 0x002fce000001ff00 */
[----:B------:R0:W2:Y:S02]  /*0710*/  @!P2 LDG.E.128 R12, desc[UR4][R26.64] ;  /* 0x000000041a0ca981 */ /* 0x0000a4000c1e1d00 */
[----:B0-----:R-:W-:Y:S01]  /*0720*/  LEA R26, P4, R19, UR6, 0x2 ;  /* 0x00000006131a7c11 */ /* 0x001fe2000f8810ff */
[----:B------:R-:W-:-:S05]  /*0730*/  IMAD.WIDE R28, R23, 0x4, R28 ;  /* 0x00000004171c7825 */ /* 0x000fca00078e021c */
[----:B------:R0:W2:Y:S01]  /*0740*/  LDG.E.EL R23, desc[UR4][R28.64] ;  /* 0x000000041c177981 */ /* 0x0000a2000c2e1900 */
[----:B----4-:R-:W-:Y:S02]  /*0750*/  SEL R17, R4, RZ, P0 ;  /* 0x000000ff04117207 */ /* 0x010fe40000000000 */
[----:B-----5:R-:W-:Y:S02]  /*0760*/  SEL R16, R8, RZ, !P3 ;  /* 0x000000ff08107207 */ /* 0x020fe40005800000 */
[----:B------:R-:W-:Y:S02]  /*0770*/  LEA.HI.X R8, R19, UR7, R18, 0x2, P4 ;  /* 0x0000000713087c11 */ /* 0x000fe4000a0f1412 */
[----:B------:R-:W-:Y:S02]  /*0780*/  @P1 IADD3 R26, P4, R26, -0x1000000, RZ ;  /* 0xff0000001a1a1810 */ /* 0x000fe40007f9e0ff */
[----:B------:R-:W-:Y:S02]  /*0790*/  CS2R R18, SRZ ;  /* 0x0000000000127805 */ /* 0x000fe4000001ff00 */
[----:B------:R-:W-:-:S02]  /*07a0*/  SEL R4, R16, R17, !P3 ;  /* 0x0000001110047207 */ /* 0x000fc40005800000 */
[----:B------:R-:W-:Y:S02]  /*07b0*/  CS2R R16, SRZ ;  /* 0x0000000000107805 */ /* 0x000fe4000001ff00 */
[----:B------:R-:W-:-:S05]  /*07c0*/  @P1 IADD3.X R27, R8, -0x1, RZ, P4, !PT ;  /* 0xffffffff081b1810 */ /* 0x000fca00027fe4ff */
[----:B------:R1:W4:Y:S01]  /*07d0*/  @P1 LDG.E.128 R16, desc[UR4][R26.64+-0x100000] ;  /* 0xf00000041a101981 */ /* 0x000322000c1e1d00 */
[----:B------:R-:W-:Y:S02]  /*07e0*/  SEL R8, R9, RZ, !P3 ;  /* 0x000000ff09087207 */ /* 0x000fe40005800000 */
[----:B------:R-:W-:Y:S02]  /*07f0*/  SEL R6, R6, RZ, P0 ;  /* 0x000000ff06067207 */ /* 0x000fe40000000000 */
[----:B------:R-:W-:Y:S02]  /*0800*/  SEL R9, R10, RZ, !P3 ;  /* 0x000000ff0a097207 */ /* 0x000fe40005800000 */
[----:B0-----:R-:W-:Y:S02]  /*0810*/  SEL R28, R7, RZ, P0 ;  /* 0x000000ff071c7207 */ /* 0x001fe40000000000 */
[----:B------:R-:W-:Y:S02]  /*0820*/  SEL R5, R5, RZ, P0 ;  /* 0x000000ff05057207 */ /* 0x000fe40000000000 */
[----:B------:R-:W-:-:S02]  /*0830*/  SEL R7, R11, RZ, !P3 ;  /* 0x000000ff0b077207 */ /* 0x000fc40005800000 */
[----:B------:R-:W-:Y:S02]  /*0840*/  SEL R6, R9, R6, !P3 ;  /* 0x0000000609067207 */ /* 0x000fe40005800000 */
[----:B------:R-:W-:Y:S02]  /*0850*/  SEL R5, R8, R5, !P3 ;  /* 0x0000000508057207 */ /* 0x000fe40005800000 */
[----:B------:R-:W-:Y:S01]  /*0860*/  SEL R7, R7, R28, !P3 ;  /* 0x0000001c07077207 */ /* 0x000fe20005800000 */
[----:B---3--:R-:W-:Y:S01]  /*0870*/  FADD R8, -R24, R6 ;  /* 0x0000000618087221 */ /* 0x008fe20000000100 */
[----:B--2---:R-:W-:Y:S01]  /*0880*/  SEL R12, R12, RZ, !P2 ;  /* 0x000000ff0c0c7207 */ /* 0x004fe20005000000 */
[C---:B------:R-:W-:Y:S01]  /*0890*/  FADD R10, -R24.reuse, R5 ;  /* 0x00000005180a7221 */ /* 0x040fe20000000100 */
[----:B------:R-:W-:Y:S01]  /*08a0*/  SEL R13, R13, RZ, !P2 ;  /* 0x000000ff0d0d7207 */ /* 0x000fe20005000000 */
[C---:B-1----:R-:W-:Y:S01]  /*08b0*/  FADD R26, -R24.reuse, R7 ;  /* 0x00000007181a7221 */ /* 0x042fe20000000100 */
[----:B------:R-:W-:Y:S01]  /*08c0*/  FADD R24, -R24, R4 ;  /* 0x0000000418187221 */ /* 0x000fe20000000100 */
[C---:B------:R-:W-:Y:S01]  /*08d0*/  FMUL R11, R21.reuse, R8 ;  /* 0x00000008150b7220 */ /* 0x040fe20000400000 */
[C---:B------:R-:W-:Y:S01]  /*08e0*/  FMUL R10, R21.reuse, R10 ;  /* 0x0000000a150a7220 */ /* 0x040fe20000400000 */
[----:B------:R-:W0:Y:S01]  /*08f0*/  LDC.64 R8, c[0x0][0x248] ;  /* 0x00009200ff087b82 */ /* 0x000e220000000a00 */
[C---:B------:R-:W-:Y:S01]  /*0900*/  FMUL R27, R21.reuse, R26 ;  /* 0x0000001a151b7220 */ /* 0x040fe20000400000 */
[----:B------:R-:W-:Y:S01]  /*0910*/  SEL R14, R14, RZ, !P2 ;  /* 0x000000ff0e0e7207 */ /* 0x000fe20005000000 */
[----:B------:R-:W-:Y:S01]  /*0920*/  FMUL R21, R21, R24 ;  /* 0x0000001815157220 */ /* 0x000fe20000400000 */
[----:B------:R-:W-:Y:S01]  /*0930*/  SEL R15, R15, RZ, !P2 ;  /* 0x000000ff0f0f7207 */ /* 0x000fe20005000000 */
[C-C-:B------:R-:W-:Y:S01]  /*0940*/  FFMA R10, R3.reuse, R10, R22.reuse ;  /* 0x0000000a030a7223 */ /* 0x140fe20000000016 */
[C-C-:B------:R-:W-:Y:S01]  /*0950*/  FFMA R11, R3.reuse, R11, R22.reuse ;  /* 0x0000000b030b7223 */ /* 0x140fe20000000016 */
[C-C-:B------:R-:W-:Y:S01]  /*0960*/  FFMA R21, R3.reuse, R21, R22.reuse ;  /* 0x0000001503157223 */ /* 0x140fe20000000016 */
[----:B------:R-:W-:-:S05]  /*0970*/  FFMA R27, R3, R27, R22 ;  /* 0x0000001b031b7223 */ /* 0x000fca0000000016 */
[----:B------:R-:W-:Y:S02]  /*0980*/  FSETP.GEU.AND P6, PT, R27, RZ, PT ;  /* 0x000000ff1b00720b */ /* 0x000fe40003fce000 */
[----:B------:R-:W-:Y:S02]  /*0990*/  FSETP.GEU.AND P0, PT, R11, RZ, PT ;  /* 0x000000ff0b00720b */ /* 0x000fe40003f0e000 */
[----:B----4-:R-:W-:Y:S02]  /*09a0*/  @P2 SEL R12, R16, RZ, P1 ;  /* 0x000000ff100c2207 */ /* 0x010fe40000800000 */
[----:B------:R-:W-:Y:S02]  /*09b0*/  @P2 SEL R13, R17, RZ, P1 ;  /* 0x000000ff110d2207 */ /* 0x000fe40000800000 */
[----:B------:R-:W1:Y:S01]  /*09c0*/  LDC.64 R16, c[0x0][0x240] ;  /* 0x00009000ff107b82 */ /* 0x000e620000000a00 */
[----:B------:R-:W-:Y:S02]  /*09d0*/  @P2 SEL R14, R18, RZ, P1 ;  /* 0x000000ff120e2207 */ /* 0x000fe40000800000 */
[----:B------:R-:W-:Y:S01]  /*09e0*/  @P2 SEL R15, R19, RZ, P1 ;  /* 0x000000ff130f2207 */ /* 0x000fe20000800000 */
[C---:B------:R-:W-:Y:S01]  /*09f0*/  FADD R19, -R2.reuse, R13 ;  /* 0x0000000d02137221 */ /* 0x040fe20000000100 */
[C---:B------:R-:W-:Y:S01]  /*0a00*/  FADD R3, -R2.reuse, R12 ;  /* 0x0000000c02037221 */ /* 0x040fe20000000100 */
[----:B------:R-:W-:-:S02]  /*0a10*/  FADD R29, -R2, R14 ;  /* 0x0000000e021d7221 */ /* 0x000fc40000000100 */
[----:B------:R-:W-:Y:S01]  /*0a20*/  FADD R2, -R2, R15 ;  /* 0x0000000f02027221 */ /* 0x000fe20000000100 */
[C---:B------:R-:W-:Y:S01]  /*0a30*/  FMUL R19, R0.reuse, R19 ;  /* 0x0000001300137220 */ /* 0x040fe20000400000 */
[C---:B------:R-:W-:Y:S01]  /*0a40*/  FMUL R18, R0.reuse, R3 ;  /* 0x0000000300127220 */ /* 0x040fe20000400000 */
[C---:B------:R-:W-:Y:S01]  /*0a50*/  FMUL R24, R0.reuse, R29 ;  /* 0x0000001d00187220 */ /* 0x040fe20000400000 */
[----:B------:R-:W-:Y:S01]  /*0a60*/  FMUL R2, R0, R2 ;  /* 0x0000000200027220 */ /* 0x000fe20000400000 */
[C-C-:B------:R-:W-:Y:S01]  /*0a70*/  FFMA R22, R20.reuse, R19, R23.reuse ;  /* 0x0000001314167223 */ /* 0x140fe20000000017 */
[C-C-:B------:R-:W-:Y:S01]  /*0a80*/  FFMA R0, R20.reuse, R18, R23.reuse ;  /* 0x0000001214007223 */ /* 0x140fe20000000017 */
[C-C-:B------:R-:W-:Y:S01]  /*0a90*/  FFMA R24, R20.reuse, R24, R23.reuse ;  /* 0x0000001814187223 */ /* 0x140fe20000000017 */
[----:B------:R-:W-:Y:S01]  /*0aa0*/  FFMA R20, R20, R2, R23 ;  /* 0x0000000214147223 */ /* 0x000fe20000000017 */
[----:B------:R-:W-:Y:S02]  /*0ab0*/  FSETP.GEU.AND P1, PT, R10, RZ, PT ;  /* 0x000000ff0a00720b */ /* 0x000fe40003f2e000 */
[----:B------:R-:W-:-:S02]  /*0ac0*/  SEL R19, R27, RZ, P6 ;  /* 0x000000ff1b137207 */ /* 0x000fc40003000000 */
[----:B------:R-:W-:Y:S02]  /*0ad0*/  FSETP.GEU.AND P2, PT, R21, RZ, PT ;  /* 0x000000ff1500720b */ /* 0x000fe40003f4e000 */
[----:B------:R-:W-:Y:S02]  /*0ae0*/  FSETP.GEU.AND P3, PT, R20, RZ, PT ;  /* 0x000000ff1400720b */ /* 0x000fe40003f6e000 */
[----:B------:R-:W-:Y:S02]  /*0af0*/  FSETP.GEU.AND P4, PT, R24, RZ, PT ;  /* 0x000000ff1800720b */ /* 0x000fe40003f8e000 */
[----:B------:R-:W-:Y:S02]  /*0b00*/  FSETP.GEU.AND P5, PT, R22, RZ, PT ;  /* 0x000000ff1600720b */ /* 0x000fe40003fae000 */
[----:B------:R-:W-:Y:S01]  /*0b10*/  FSETP.GEU.AND P6, PT, R0, RZ, PT ;  /* 0x000000ff0000720b */ /* 0x000fe20003fce000 */
[----:B-1----:R-:W-:Y:S01]  /*0b20*/  IMAD.WIDE R2, R25, 0x4, R16 ;  /* 0x0000000419027825 */ /* 0x002fe200078e0210 */
[----:B------:R-:W-:-:S02]  /*0b30*/  SEL R18, R11, RZ, P0 ;  /* 0x000000ff0b127207 */ /* 0x000fc40000000000 */
[----:B------:R-:W-:Y:S01]  /*0b40*/  SEL R17, R10, RZ, P1 ;  /* 0x000000ff0a117207 */ /* 0x000fe20000800000 */
[----:B0-----:R-:W-:Y:S01]  /*0b50*/  IMAD.WIDE R28, R25, 0x4, R8 ;  /* 0x00000004191c7825 */ /* 0x001fe200078e0208 */
[----:B------:R-:W-:Y:S02]  /*0b60*/  SEL R16, R21, RZ, P2 ;  /* 0x000000ff15107207 */ /* 0x000fe40001000000 */
[----:B------:R-:W-:Y:S02]  /*0b70*/  SEL R11, R20, RZ, P3 ;  /* 0x000000ff140b7207 */ /* 0x000fe40001800000 */
[----:B------:R-:W-:Y:S02]  /*0b80*/  SEL R10, R24, RZ, P4 ;  /* 0x000000ff180a7207 */ /* 0x000fe40002000000 */
[----:B------:R-:W-:Y:S02]  /*0b90*/  SEL R9, R22, RZ, P5 ;  /* 0x000000ff16097207 */ /* 0x000fe40002800000 */
[----:B------:R-:W-:Y:S01]  /*0ba0*/  SEL R8, R0, RZ, P6 ;  /* 0x000000ff00087207 */ /* 0x000fe20003000000 */
[----:B------:R-:W-:Y:S04]  /*0bb0*/  STG.E.128 desc[UR4][R2.64], R4 ;  /* 0x0000000402007986 */ /* 0x000fe8000c101d04 */
[----:B------:R-:W-:Y:S04]  /*0bc0*/  STG.E.128 desc[UR4][R2.64+0x800], R12 ;  /* 0x0008000c02007986 */ /* 0x000fe8000c101d04 */
[----:B------:R-:W-:Y:S04]  /*0bd0*/  STG.E.128 desc[UR4][R28.64], R16 ;  /* 0x000000101c007986 */ /* 0x000fe8000c101d04 */
[----:B------:R-:W-:Y:S01]  /*0be0*/  STG.E.128 desc[UR4][R28.64+0x800], R8 ;  /* 0x000800081c007986 */ /* 0x000fe2000c101d04 */
[----:B------:R-:W-:Y:S05]  /*0bf0*/  EXIT ;  /* 0x000000000000794d */ /* 0x000fea0003800000 */
.L_x_0:
[----:B------:R-:W-:-:S00]  /*0c00*/  BRA `(.L_x_0) ;  /* 0xfffffffc00fc7947 */ /* 0x000fc0000383ffff */
[----:B------:R-:W-:-:S00]  /*0c10*/  NOP ;  /* 0x0000000000007918 */ /* 0x000fc00000000000 */
        /* <DEDUP_REMOVED lines=14> */
.L_x_1:


//--------------------- .nv.global.init           --------------------------
	.section	.nv.global.init,"aw",@progbits
.nv.global.init:
	.type		_$_str,@object
	.size		_$_str,(_$_str_$_2 - _$_str)
_$_str:
        /*0000*/ 	.byte	0x5f, 0x5f, 0x43, 0x55, 0x44, 0x41, 0x5f, 0x46, 0x54, 0x5a, 0x00
	.type		_$_str_$_2,@object
	.size		_$_str_$_2,(.L_1 - _$_str_$_2)
_$_str_$_2:
        /*000b*/ 	.byte	0x5f, 0x5f, 0x43, 0x55, 0x44, 0x41, 0x5f, 0x50, 0x52, 0x45, 0x43, 0x5f, 0x53, 0x51, 0x52, 0x54
        /*001b*/ 	.byte	0x00
.L_1:


//--------------------- .nv.constant0.triton_poi_fused__native_batch_norm_legit_no_training_cat_relu_11 --------------------------
	.section	.nv.constant0.triton_poi_fused__native_batch_norm_legit_no_training_cat_relu_11,"a",@progbits
	.sectionflags	@""
	.align	4
.nv.constant0.triton_poi_fused__native_batch_norm_legit_no_training_cat_relu_11:
	.zero		596
